//
// Generated by NVIDIA NVVM Compiler
//
// Compiler Build ID: CL-36424714
// Cuda compilation tools, release 13.0, V13.0.88
// Based on NVVM 20.0.0
//

.version 9.0
.target sm_100
.address_size 64

	// .globl	_Z20measureAccessLatencyPiiiPy

.visible .entry _Z20measureAccessLatencyPiiiPy(
	.param .u64 .ptr .align 1 _Z20measureAccessLatencyPiiiPy_param_0,
	.param .u32 _Z20measureAccessLatencyPiiiPy_param_1,
	.param .u32 _Z20measureAccessLatencyPiiiPy_param_2,
	.param .u64 .ptr .align 1 _Z20measureAccessLatencyPiiiPy_param_3
)
{
	.reg .pred 	%p<10>;
	.reg .b32 	%r<30>;
	.reg .b64 	%rd<57>;

	ld.param.u32 	%r15, [_Z20measureAccessLatencyPiiiPy_param_2];
	ld.param.u64 	%rd3, [_Z20measureAccessLatencyPiiiPy_param_3];
	cvta.to.global.u64 	%rd1, %rd3;
	setp.lt.s32 	%p1, %r15, 1;
	@%p1 bra 	$L__BB0_12;
	mov.u32 	%r17, %ntid.x;
	mov.u32 	%r18, %ctaid.x;
	mov.u32 	%r19, %tid.x;
	mad.lo.s32 	%r20, %r18, %r17, %r19;
	mul.lo.s32 	%r1, %r15, %r20;
	and.b32  	%r2, %r15, 7;
	setp.lt.u32 	%p2, %r15, 8;
	mov.b32 	%r28, 0;
	@%p2 bra 	$L__BB0_4;
	and.b32  	%r28, %r15, 2147483640;
	neg.s32 	%r26, %r28;
	add.s64 	%rd2, %rd1, 32;
	mov.u32 	%r25, %r1;
$L__BB0_3:
	.pragma "nounroll";
	mul.wide.s32 	%rd20, %r25, 8;
	add.s64 	%rd21, %rd2, %rd20;
	// begin inline asm
	membar.gl;
	// end inline asm
	// begin inline asm
	mov.u64 %rd4, %globaltimer;
	// end inline asm
	// begin inline asm
	membar.gl;
	// end inline asm
	// begin inline asm
	mov.u64 %rd5, %globaltimer;
	// end inline asm
	sub.s64 	%rd22, %rd5, %rd4;
	st.global.u64 	[%rd21+-32], %rd22;
	// begin inline asm
	membar.gl;
	// end inline asm
	// begin inline asm
	mov.u64 %rd6, %globaltimer;
	// end inline asm
	// begin inline asm
	membar.gl;
	// end inline asm
	// begin inline asm
	mov.u64 %rd7, %globaltimer;
	// end inline asm
	sub.s64 	%rd23, %rd7, %rd6;
	st.global.u64 	[%rd21+-24], %rd23;
	// begin inline asm
	membar.gl;
	// end inline asm
	// begin inline asm
	mov.u64 %rd8, %globaltimer;
	// end inline asm
	// begin inline asm
	membar.gl;
	// end inline asm
	// begin inline asm
	mov.u64 %rd9, %globaltimer;
	// end inline asm
	sub.s64 	%rd24, %rd9, %rd8;
	st.global.u64 	[%rd21+-16], %rd24;
	// begin inline asm
	membar.gl;
	// end inline asm
	// begin inline asm
	mov.u64 %rd10, %globaltimer;
	// end inline asm
	// begin inline asm
	membar.gl;
	// end inline asm
	// begin inline asm
	mov.u64 %rd11, %globaltimer;
	// end inline asm
	sub.s64 	%rd25, %rd11, %rd10;
	st.global.u64 	[%rd21+-8], %rd25;
	// begin inline asm
	membar.gl;
	// end inline asm
	// begin inline asm
	mov.u64 %rd12, %globaltimer;
	// end inline asm
	// begin inline asm
	membar.gl;
	// end inline asm
	// begin inline asm
	mov.u64 %rd13, %globaltimer;
	// end inline asm
	sub.s64 	%rd26, %rd13, %rd12;
	st.global.u64 	[%rd21], %rd26;
	// begin inline asm
	membar.gl;
	// end inline asm
	// begin inline asm
	mov.u64 %rd14, %globaltimer;
	// end inline asm
	// begin inline asm
	membar.gl;
	// end inline asm
	// begin inline asm
	mov.u64 %rd15, %globaltimer;
	// end inline asm
	sub.s64 	%rd27, %rd15, %rd14;
	st.global.u64 	[%rd21+8], %rd27;
	// begin inline asm
	membar.gl;
	// end inline asm
	// begin inline asm
	mov.u64 %rd16, %globaltimer;
	// end inline asm
	// begin inline asm
	membar.gl;
	// end inline asm
	// begin inline asm
	mov.u64 %rd17, %globaltimer;
	// end inline asm
	sub.s64 	%rd28, %rd17, %rd16;
	st.global.u64 	[%rd21+16], %rd28;
	// begin inline asm
	membar.gl;
	// end inline asm
	// begin inline asm
	mov.u64 %rd18, %globaltimer;
	// end inline asm
	// begin inline asm
	membar.gl;
	// end inline asm
	// begin inline asm
	mov.u64 %rd19, %globaltimer;
	// end inline asm
	sub.s64 	%rd29, %rd19, %rd18;
	st.global.u64 	[%rd21+24], %rd29;
	add.s32 	%r26, %r26, 8;
	add.s32 	%r25, %r25, 8;
	setp.ne.s32 	%p3, %r26, 0;
	@%p3 bra 	$L__BB0_3;
$L__BB0_4:
	setp.eq.s32 	%p4, %r2, 0;
	@%p4 bra 	$L__BB0_12;
	and.b32  	%r10, %r15, 3;
	setp.lt.u32 	%p5, %r2, 4;
	@%p5 bra 	$L__BB0_7;
	// begin inline asm
	membar.gl;
	// end inline asm
	// begin inline asm
	mov.u64 %rd30, %globaltimer;
	// end inline asm
	// begin inline asm
	membar.gl;
	// end inline asm
	// begin inline asm
	mov.u64 %rd31, %globaltimer;
	// end inline asm
	sub.s64 	%rd38, %rd31, %rd30;
	add.s32 	%r21, %r28, %r1;
	mul.wide.s32 	%rd39, %r21, 8;
	add.s64 	%rd40, %rd1, %rd39;
	st.global.u64 	[%rd40], %rd38;
	// begin inline asm
	membar.gl;
	// end inline asm
	// begin inline asm
	mov.u64 %rd32, %globaltimer;
	// end inline asm
	// begin inline asm
	membar.gl;
	// end inline asm
	// begin inline asm
	mov.u64 %rd33, %globaltimer;
	// end inline asm
	sub.s64 	%rd41, %rd33, %rd32;
	st.global.u64 	[%rd40+8], %rd41;
	// begin inline asm
	membar.gl;
	// end inline asm
	// begin inline asm
	mov.u64 %rd34, %globaltimer;
	// end inline asm
	// begin inline asm
	membar.gl;
	// end inline asm
	// begin inline asm
	mov.u64 %rd35, %globaltimer;
	// end inline asm
	sub.s64 	%rd42, %rd35, %rd34;
	st.global.u64 	[%rd40+16], %rd42;
	// begin inline asm
	membar.gl;
	// end inline asm
	// begin inline asm
	mov.u64 %rd36, %globaltimer;
	// end inline asm
	// begin inline asm
	membar.gl;
	// end inline asm
	// begin inline asm
	mov.u64 %rd37, %globaltimer;
	// end inline asm
	sub.s64 	%rd43, %rd37, %rd36;
	st.global.u64 	[%rd40+24], %rd43;
	add.s32 	%r28, %r28, 4;
$L__BB0_7:
	setp.eq.s32 	%p6, %r10, 0;
	@%p6 bra 	$L__BB0_12;
	setp.eq.s32 	%p7, %r10, 1;
	@%p7 bra 	$L__BB0_10;
	// begin inline asm
	membar.gl;
	// end inline asm
	// begin inline asm
	mov.u64 %rd44, %globaltimer;
	// end inline asm
	// begin inline asm
	membar.gl;
	// end inline asm
	// begin inline asm
	mov.u64 %rd45, %globaltimer;
	// end inline asm
	sub.s64 	%rd48, %rd45, %rd44;
	add.s32 	%r22, %r28, %r1;
	mul.wide.s32 	%rd49, %r22, 8;
	add.s64 	%rd50, %rd1, %rd49;
	st.global.u64 	[%rd50], %rd48;
	// begin inline asm
	membar.gl;
	// end inline asm
	// begin inline asm
	mov.u64 %rd46, %globaltimer;
	// end inline asm
	// begin inline asm
	membar.gl;
	// end inline asm
	// begin inline asm
	mov.u64 %rd47, %globaltimer;
	// end inline asm
	sub.s64 	%rd51, %rd47, %rd46;
	st.global.u64 	[%rd50+8], %rd51;
	add.s32 	%r28, %r28, 2;
$L__BB0_10:
	and.b32  	%r23, %r15, 1;
	setp.eq.b32 	%p8, %r23, 1;
	not.pred 	%p9, %p8;
	@%p9 bra 	$L__BB0_12;
	// begin inline asm
	membar.gl;
	// end inline asm
	// begin inline asm
	mov.u64 %rd52, %globaltimer;
	// end inline asm
	// begin inline asm
	membar.gl;
	// end inline asm
	// begin inline asm
	mov.u64 %rd53, %globaltimer;
	// end inline asm
	sub.s64 	%rd54, %rd53, %rd52;
	add.s32 	%r24, %r28, %r1;
	mul.wide.s32 	%rd55, %r24, 8;
	add.s64 	%rd56, %rd1, %rd55;
	st.global.u64 	[%rd56], %rd54;
$L__BB0_12:
	ret;

}


// ===== COMPILED SASS (sm_100) =====

	.target	sm_100

	.elftype	@"ET_EXEC"


//--------------------- .note.nv.tkinfo           --------------------------
	.section	.note.nv.tkinfo,"",@"SHT_NOTE"
	.sectionflags	@"SHF_NOTE_NV_TKINFO"
	.tkinfo
        /*0018*/ 	.word	0x00000002
        /*0030*/ 	.string	""
        /*0030*/ 	.string	"ptxas"
        /*0030*/ 	.string	"Cuda compilation tools, release 13.0, V13.0.88"
        /*0030*/ 	.string	"Build cuda_13.0.r13.0/compiler.36424714_0"
        /*0030*/ 	.string	"-arch sm_100 -m 64 "



//--------------------- .note.nv.cuinfo           --------------------------
	.section	.note.nv.cuinfo,"",@"SHT_NOTE"
	.sectionflags	@"SHF_NOTE_NV_CUINFO"
        /*0018*/ 	.short	0x0002
        /*001a*/ 	.short	0x0064
        /*001c*/ 	.short	0x0082
	.zero		2


//--------------------- .nv.info                  --------------------------
	.section	.nv.info,"",@"SHT_CUDA_INFO"
	.align	4


	//----- nvinfo : EIATTR_REGCOUNT
	.align		4
        /*0000*/ 	.byte	0x04, 0x2f
        /*0002*/ 	.short	(.L_1 - .L_0)
	.align		4
.L_0:
        /*0004*/ 	.word	index@(_Z20measureAccessLatencyPiiiPy)
        /*0008*/ 	.word	0x00000010


	//----- nvinfo : EIATTR_FRAME_SIZE
	.align		4
.L_1:
        /*000c*/ 	.byte	0x04, 0x11
        /*000e*/ 	.short	(.L_3 - .L_2)
	.align		4
.L_2:
        /*0010*/ 	.word	index@(_Z20measureAccessLatencyPiiiPy)
        /*0014*/ 	.word	0x00000000


	//----- nvinfo : EIATTR_MIN_STACK_SIZE
	.align		4
.L_3:
        /*0018*/ 	.byte	0x04, 0x12
        /*001a*/ 	.short	(.L_5 - .L_4)
	.align		4
.L_4:
        /*001c*/ 	.word	index@(_Z20measureAccessLatencyPiiiPy)
        /*0020*/ 	.word	0x00000000
.L_5:


//--------------------- .nv.compat                --------------------------
	.section	.nv.compat,"",@"SHT_CUDA_COMPAT_INFO"
	.align	4
        /*0000*/ 	.byte	0x02, 0x09, 0x00, 0x00, 0x02, 0x02, 0x01, 0x00, 0x02, 0x05, 0x05, 0x00, 0x03, 0x07, 0x01, 0x01
        /*0010*/ 	.byte	0x02, 0x03, 0x00, 0x00, 0x02, 0x06, 0x01, 0x00, 0x04, 0x0b, 0x08, 0x00, 0x09, 0x00, 0x00, 0x00
        /*0020*/ 	.byte	0x00, 0x00, 0x00, 0x00


//--------------------- .nv.info._Z20measureAccessLatencyPiiiPy --------------------------
	.section	.nv.info._Z20measureAccessLatencyPiiiPy,"",@"SHT_CUDA_INFO"
	.sectionflags	@""
	.align	4


	//----- nvinfo : EIATTR_CUDA_API_VERSION
	.align		4
        /*0000*/ 	.byte	0x04, 0x37
        /*0002*/ 	.short	(.L_7 - .L_6)
.L_6:
        /*0004*/ 	.word	0x00000082


	//----- nvinfo : EIATTR_KPARAM_INFO
	.align		4
.L_7:
        /*0008*/ 	.byte	0x04, 0x17
        /*000a*/ 	.short	(.L_9 - .L_8)
.L_8:
        /*000c*/ 	.word	0x00000000
        /*0010*/ 	.short	0x0003
        /*0012*/ 	.short	0x0010
        /*0014*/ 	.byte	0x00, 0xf5, 0x21, 0x00


	//----- nvinfo : EIATTR_KPARAM_INFO
	.align		4
.L_9:
        /*0018*/ 	.byte	0x04, 0x17
        /*001a*/ 	.short	(.L_11 - .L_10)
.L_10:
        /*001c*/ 	.word	0x00000000
        /*0020*/ 	.short	0x0002
        /*0022*/ 	.short	0x000c
        /*0024*/ 	.byte	0x00, 0xf0, 0x11, 0x00


	//----- nvinfo : EIATTR_KPARAM_INFO
	.align		4
.L_11:
        /*0028*/ 	.byte	0x04, 0x17
        /*002a*/ 	.short	(.L_13 - .L_12)
.L_12:
        /*002c*/ 	.word	0x00000000
        /*0030*/ 	.short	0x0001
        /*0032*/ 	.short	0x0008
        /*0034*/ 	.byte	0x00, 0xf0, 0x11, 0x00


	//----- nvinfo : EIATTR_KPARAM_INFO
	.align		4
.L_13:
        /*0038*/ 	.byte	0x04, 0x17
        /*003a*/ 	.short	(.L_15 - .L_14)
.L_14:
        /*003c*/ 	.word	0x00000000
        /*0040*/ 	.short	0x0000
        /*0042*/ 	.short	0x0000
        /*0044*/ 	.byte	0x00, 0xf5, 0x21, 0x00


	//----- nvinfo : EIATTR_SPARSE_MMA_MASK
	.align		4
.L_15:
        /*0048*/ 	.byte	0x03, 0x50
        /*004a*/ 	.short	0x0000


	//----- nvinfo : EIATTR_MAXREG_COUNT
	.align		4
        /*004c*/ 	.byte	0x03, 0x1b
        /*004e*/ 	.short	0x00ff


	//----- nvinfo : EIATTR_MERCURY_ISA_VERSION
	.align		4
        /*0050*/ 	.byte	0x03, 0x5f
        /*0052*/ 	.short	0x0101


	//----- nvinfo : EIATTR_VRC_CTA_INIT_COUNT
	.align		4
        /*0054*/ 	.byte	0x02, 0x4a
	.zero		1
	.zero		1


	//----- nvinfo : EIATTR_EXIT_INSTR_OFFSETS
	.align		4
        /*0058*/ 	.byte	0x04, 0x1c
        /*005a*/ 	.short	(.L_17 - .L_16)


	//   ....[0]....
.L_16:
        /*005c*/ 	.word	0x00000030


	//   ....[1]....
        /*0060*/ 	.word	0x00000840


	//   ....[2]....
        /*0064*/ 	.word	0x00000c20


	//   ....[3]....
        /*0068*/ 	.word	0x00000e50


	//   ....[4]....
        /*006c*/ 	.word	0x00000f60


	//----- nvinfo : EIATTR_CBANK_PARAM_SIZE
	.align		4
.L_17:
        /*0070*/ 	.byte	0x03, 0x19
        /*0072*/ 	.short	0x0018


	//----- nvinfo : EIATTR_PARAM_CBANK
	.align		4
        /*0074*/ 	.byte	0x04, 0x0a
        /*0076*/ 	.short	(.L_19 - .L_18)
	.align		4
.L_18:
        /*0078*/ 	.word	index@(.nv.constant0._Z20measureAccessLatencyPiiiPy)
        /*007c*/ 	.short	0x0380
        /*007e*/ 	.short	0x0018


	//----- nvinfo : EIATTR_SW_WAR
	.align		4
.L_19:
        /*0080*/ 	.byte	0x04, 0x36
        /*0082*/ 	.short	(.L_21 - .L_20)
.L_20:
        /*0084*/ 	.word	0x00000008
.L_21:


//--------------------- .nv.callgraph             --------------------------
	.section	.nv.callgraph,"",@"SHT_CUDA_CALLGRAPH"
	.align	4
	.sectionentsize	8
	.align		4
        /*0000*/ 	.word	0x00000000
	.align		4
        /*0004*/ 	.word	0xffffffff
	.align		4
        /*0008*/ 	.word	0x00000000
	.align		4
        /*000c*/ 	.word	0xfffffffe
	.align		4
        /*0010*/ 	.word	0x00000000
	.align		4
        /*0014*/ 	.word	0xfffffffd
	.align		4
        /*0018*/ 	.word	0x00000000
	.align		4
        /*001c*/ 	.word	0xfffffffc


//--------------------- .text._Z20measureAccessLatencyPiiiPy --------------------------
	.section	.text._Z20measureAccessLatencyPiiiPy,"ax",@progbits
	.align	128
        .global         _Z20measureAccessLatencyPiiiPy
        .type           _Z20measureAccessLatencyPiiiPy,@function
        .size           _Z20measureAccessLatencyPiiiPy,(.L_x_5 - _Z20measureAccessLatencyPiiiPy)
        .other          _Z20measureAccessLatencyPiiiPy,@"STO_CUDA_ENTRY STV_DEFAULT"
_Z20measureAccessLatencyPiiiPy:
.text._Z20measureAccessLatencyPiiiPy:
[----:B------:R-:W-:Y:S08]  /*0000*/  LDC R1, c[0x0][0x37c] ;  /* 0x0000df00ff017b82 */ /* 0x000ff00000000800 */
[----:B------:R-:W0:Y:S02]  /*0010*/  LDC R7, c[0x0][0x38c] ;  /* 0x0000e300ff077b82 */ /* 0x000e240000000800 */
[----:B0-----:R-:W-:-:S13]  /*0020*/  ISETP.GE.AND P0, PT, R7, 0x1, PT ;  /* 0x000000010700780c */ /* 0x001fda0003f06270 */
[----:B------:R-:W-:Y:S05]  /*0030*/  @!P0 EXIT ;  /* 0x000000000000894d */ /* 0x000fea0003800000 */
[----:B------:R-:W0:Y:S01]  /*0040*/  S2R R0, SR_CTAID.X ;  /* 0x0000000000007919 */ /* 0x000e220000002500 */
[----:B------:R-:W0:Y:S01]  /*0050*/  LDCU UR4, c[0x0][0x360] ;  /* 0x00006c00ff0477ac */ /* 0x000e220008000800 */
[C---:B------:R-:W-:Y:S01]  /*0060*/  ISETP.GE.U32.AND P0, PT, R7.reuse, 0x8, PT ;  /* 0x000000080700780c */ /* 0x040fe20003f06070 */
[----:B------:R-:W-:Y:S01]  /*0070*/  IMAD.MOV.U32 R5, RZ, RZ, RZ ;  /* 0x000000ffff057224 */ /* 0x000fe200078e00ff */
[----:B------:R-:W0:Y:S01]  /*0080*/  S2R R3, SR_TID.X ;  /* 0x0000000000037919 */ /* 0x000e220000002100 */
[----:B------:R-:W1:Y:S01]  /*0090*/  LDCU.64 UR6, c[0x0][0x358] ;  /* 0x00006b00ff0677ac */ /* 0x000e620008000a00 */
[----:B------:R-:W-:Y:S01]  /*00a0*/  LOP3.LUT R10, R7, 0x7, RZ, 0xc0, !PT ;  /* 0x00000007070a7812 */ /* 0x000fe200078ec0ff */
[----:B0-----:R-:W-:-:S04]  /*00b0*/  IMAD R0, R0, UR4, R3 ;  /* 0x0000000400007c24 */ /* 0x001fc8000f8e0203 */
[----:B------:R-:W-:-:S04]  /*00c0*/  IMAD R0, R0, R7, RZ ;  /* 0x0000000700007224 */ /* 0x000fc800078e02ff */
[----:B-1----:R-:W-:Y:S05]  /*00d0*/  @!P0 BRA `(.L_x_0) ;  /* 0x0000000400d48947 */ /* 0x002fea0003800000 */
[----:B------:R-:W0:Y:S01]  /*00e0*/  LDCU.64 UR4, c[0x0][0x390] ;  /* 0x00007200ff0477ac */ /* 0x000e220008000a00 */
[----:B------:R-:W-:Y:S01]  /*00f0*/  LOP3.LUT R5, R7, 0x7ffffff8, RZ, 0xc0, !PT ;  /* 0x7ffffff807057812 */ /* 0x000fe200078ec0ff */
[----:B------:R-:W-:-:S04]  /*0100*/  IMAD.MOV.U32 R4, RZ, RZ, R0 ;  /* 0x000000ffff047224 */ /* 0x000fc800078e0000 */
[----:B------:R-:W-:Y:S01]  /*0110*/  IMAD.MOV R11, RZ, RZ, -R5 ;  /* 0x000000ffff0b7224 */ /* 0x000fe200078e0a05 */
[----:B0-----:R-:W-:-:S04]  /*0120*/  UIADD3 UR4, UP0, UPT, UR4, 0x20, URZ ;  /* 0x0000002004047890 */ /* 0x001fc8000ff1e0ff */
[----:B------:R-:W-:-:S12]  /*0130*/  UIADD3.X UR5, UPT, UPT, URZ, UR5, URZ, UP0, !UPT ;  /* 0x00000005ff057290 */ /* 0x000fd800087fe4ff */
.L_x_1:
[----:B------:R-:W-:Y:S02]  /*0140*/  VIADD R11, R11, 0x8 ;  /* 0x000000080b0b7836 */ /* 0x000fe40000000000 */
[----:B0-----:R-:W-:Y:S02]  /*0150*/  IMAD.U32 R2, RZ, RZ, UR4 ;  /* 0x00000004ff027e24 */ /* 0x001fe4000f8e00ff */
[----:B------:R-:W-:Y:S01]  /*0160*/  IMAD.U32 R3, RZ, RZ, UR5 ;  /* 0x00000005ff037e24 */ /* 0x000fe2000f8e00ff */
[----:B------:R-:W-:Y:S01]  /*0170*/  ISETP.NE.AND P0, PT, R11, RZ, PT ;  /* 0x000000ff0b00720c */ /* 0x000fe20003f05270 */
[----:B------:R-:W-:Y:S01]  /*0180*/  IMAD.WIDE R2, R4, 0x8, R2 ;  /* 0x0000000804027825 */ /* 0x000fe200078e0202 */
[----:B------:R-:W-:Y:S06]  /*0190*/  MEMBAR.SC.GPU ;  /* 0x0000000000007992 */ /* 0x000fec0000002000 */
[----:B------:R-:W-:-:S00]  /*01a0*/  ERRBAR ;  /* 0x00000000000079ab */ /* 0x000fc00000000000 */
[----:B------:R-:W-:Y:S06]  /*01b0*/  CGAERRBAR ;  /* 0x00000000000075ab */ /* 0x000fec0000000000 */
[----:B------:R-:W-:Y:S01]  /*01c0*/  CCTL.IVALL ;  /* 0x00000000ff00798f */ /* 0x000fe20002000000 */
[----:B------:R-:W-:Y:S01]  /*01d0*/  CS2R R6, SR_GLOBALTIMERLO ;  /* 0x0000000000067805 */ /* 0x000fe20000015200 */
[----:B------:R-:W-:Y:S06]  /*01e0*/  MEMBAR.SC.GPU ;  /* 0x0000000000007992 */ /* 0x000fec0000002000 */
[----:B------:R-:W-:-:S00]  /*01f0*/  ERRBAR ;  /* 0x00000000000079ab */ /* 0x000fc00000000000 */
[----:B------:R-:W-:Y:S06]  /*0200*/  CGAERRBAR ;  /* 0x00000000000075ab */ /* 0x000fec0000000000 */
[----:B------:R-:W-:Y:S01]  /*0210*/  CCTL.IVALL ;  /* 0x00000000ff00798f */ /* 0x000fe20002000000 */
[----:B------:R-:W-:-:S06]  /*0220*/  CS2R R8, SR_GLOBALTIMERLO ;  /* 0x0000000000087805 */ /* 0x000fcc0000015200 */
[----:B------:R-:W-:-:S05]  /*0230*/  IADD3 R6, P1, PT, -R6, R8, RZ ;  /* 0x0000000806067210 */ /* 0x000fca0007f3e1ff */
[----:B------:R-:W-:-:S05]  /*0240*/  IMAD.X R7, R9, 0x1, ~R7, P1 ;  /* 0x0000000109077824 */ /* 0x000fca00008e0e07 */
[----:B------:R0:W-:Y:S01]  /*0250*/  STG.E.64 desc[UR6][R2.64+-0x20], R6 ;  /* 0xffffe00602007986 */ /* 0x0001e2000c101b06 */
[----:B------:R-:W-:Y:S06]  /*0260*/  MEMBAR.SC.GPU ;  /* 0x0000000000007992 */ /* 0x000fec0000002000 */
[----:B------:R-:W-:-:S00]  /*0270*/  ERRBAR ;  /* 0x00000000000079ab */ /* 0x000fc00000000000 */
[----:B------:R-:W-:Y:S06]  /*0280*/  CGAERRBAR ;  /* 0x00000000000075ab */ /* 0x000fec0000000000 */
[----:B------:R-:W-:Y:S01]  /*0290*/  CCTL.IVALL ;  /* 0x00000000ff00798f */ /* 0x000fe20002000000 */
[----:B0-----:R-:W-:Y:S01]  /*02a0*/  CS2R R6, SR_GLOBALTIMERLO ;  /* 0x0000000000067805 */ /* 0x001fe20000015200 */
        /* <DEDUP_REMOVED lines=83> */
[----:B------:R-:W-:Y:S01]  /*07e0*/  IADD3 R6, P1, PT, -R6, R8, RZ ;  /* 0x0000000806067210 */ /* 0x000fe20007f3e1ff */
[----:B------:R-:W-:-:S04]  /*07f0*/  VIADD R4, R4, 0x8 ;  /* 0x0000000804047836 */ /* 0x000fc80000000000 */
[----:B------:R-:W-:-:S05]  /*0800*/  IMAD.X R7, R9, 0x1, ~R7, P1 ;  /* 0x0000000109077824 */ /* 0x000fca00008e0e07 */
[----:B------:R0:W-:Y:S01]  /*0810*/  STG.E.64 desc[UR6][R2.64+0x18], R6 ;  /* 0x0000180602007986 */ /* 0x0001e2000c101b06 */
[----:B------:R-:W-:Y:S05]  /*0820*/  @P0 BRA `(.L_x_1) ;  /* 0xfffffff800440947 */ /* 0x000fea000383ffff */
.L_x_0:
[----:B------:R-:W-:-:S13]  /*0830*/  ISETP.NE.AND P0, PT, R10, RZ, PT ;  /* 0x000000ff0a00720c */ /* 0x000fda0003f05270 */
[----:B------:R-:W-:Y:S05]  /*0840*/  @!P0 EXIT ;  /* 0x000000000000894d */ /* 0x000fea0003800000 */
[----:B0-----:R-:W0:Y:S01]  /*0850*/  LDC R2, c[0x0][0x38c] ;  /* 0x0000e300ff027b82 */ /* 0x001e220000000800 */
[----:B------:R-:W-:Y:S02]  /*0860*/  ISETP.GE.U32.AND P0, PT, R10, 0x4, PT ;  /* 0x000000040a00780c */ /* 0x000fe40003f06070 */
[----:B0-----:R-:W-:-:S11]  /*0870*/  LOP3.LUT R3, R2, 0x3, RZ, 0xc0, !PT ;  /* 0x0000000302037812 */ /* 0x001fd600078ec0ff */
[----:B------:R-:W-:Y:S05]  /*0880*/  @!P0 BRA `(.L_x_2) ;  /* 0x0000000000e08947 */ /* 0x000fea0003800000 */
        /* <DEDUP_REMOVED lines=9> */
[----:B------:R-:W-:Y:S01]  /*0920*/  CS2R R8, SR_GLOBALTIMERLO ;  /* 0x0000000000087805 */ /* 0x000fe20000015200 */
[----:B------:R-:W0:Y:S05]  /*0930*/  LDC.64 R10, c[0x0][0x390] ;  /* 0x0000e400ff0a7b82 */ /* 0x000e2a0000000a00 */
[----:B------:R-:W-:Y:S01]  /*0940*/  IADD3 R8, P0, PT, -R6, R8, RZ ;  /* 0x0000000806087210 */ /* 0x000fe20007f1e1ff */
[----:B------:R-:W-:-:S04]  /*0950*/  IMAD.IADD R13, R0, 0x1, R5 ;  /* 0x00000001000d7824 */ /* 0x000fc800078e0205 */
[----:B------:R-:W-:Y:S02]  /*0960*/  IMAD.X R9, R9, 0x1, ~R7, P0 ;  /* 0x0000000109097824 */ /* 0x000fe400000e0e07 */
[----:B0-----:R-:W-:-:S05]  /*0970*/  IMAD.WIDE R6, R13, 0x8, R10 ;  /* 0x000000080d067825 */ /* 0x001fca00078e020a */
        /* <DEDUP_REMOVED lines=40> */
[----:B------:R0:W-:Y:S03]  /*0c00*/  STG.E.64 desc[UR6][R6.64+0x18], R8 ;  /* 0x0000180806007986 */ /* 0x0001e6000c101b06 */
.L_x_2:
[----:B------:R-:W-:-:S13]  /*0c10*/  ISETP.NE.AND P0, PT, R3, RZ, PT ;  /* 0x000000ff0300720c */ /* 0x000fda0003f05270 */
[----:B------:R-:W-:Y:S05]  /*0c20*/  @!P0 EXIT ;  /* 0x000000000000894d */ /* 0x000fea0003800000 */
[----:B------:R-:W-:-:S13]  /*0c30*/  ISETP.NE.AND P0, PT, R3, 0x1, PT ;  /* 0x000000010300780c */ /* 0x000fda0003f05270 */
[----:B------:R-:W-:Y:S05]  /*0c40*/  @!P0 BRA `(.L_x_3) ;  /* 0x0000000000788947 */ /* 0x000fea0003800000 */
        /* <DEDUP_REMOVED lines=30> */
.L_x_3:
[----:B------:R-:W-:-:S04]  /*0e30*/  LOP3.LUT R2, R2, 0x1, RZ, 0xc0, !PT ;  /* 0x0000000102027812 */ /* 0x000fc800078ec0ff */
[----:B------:R-:W-:-:S13]  /*0e40*/  ISETP.NE.U32.AND P0, PT, R2, 0x1, PT ;  /* 0x000000010200780c */ /* 0x000fda0003f05070 */
[----:B------:R-:W-:Y:S05]  /*0e50*/  @P0 EXIT ;  /* 0x000000000000094d */ /* 0x000fea0003800000 */
        /* <DEDUP_REMOVED lines=9> */
[----:B01----:R-:W-:Y:S01]  /*0ef0*/  CS2R R6, SR_GLOBALTIMERLO ;  /* 0x0000000000067805 */ /* 0x003fe20000015200 */
[----:B------:R-:W0:Y:S05]  /*0f00*/  LDC.64 R8, c[0x0][0x390] ;  /* 0x0000e400ff087b82 */ /* 0x000e2a0000000a00 */
[----:B------:R-:W-:Y:S01]  /*0f10*/  IADD3 R4, P0, PT, -R2, R6, RZ ;  /* 0x0000000602047210 */ /* 0x000fe20007f1e1ff */
[----:B------:R-:W-:-:S04]  /*0f20*/  IMAD.IADD R11, R0, 0x1, R5 ;  /* 0x00000001000b7824 */ /* 0x000fc800078e0205 */
[----:B------:R-:W-:Y:S02]  /*0f30*/  IMAD.X R5, R7, 0x1, ~R3, P0 ;  /* 0x0000000107057824 */ /* 0x000fe400000e0e03 */
[----:B0-----:R-:W-:-:S05]  /*0f40*/  IMAD.WIDE R2, R11, 0x8, R8 ;  /* 0x000000080b027825 */ /* 0x001fca00078e0208 */
[----:B------:R-:W-:Y:S01]  /*0f50*/  STG.E.64 desc[UR6][R2.64], R4 ;  /* 0x0000000402007986 */ /* 0x000fe2000c101b06 */
[----:B------:R-:W-:Y:S05]  /*0f60*/  EXIT ;  /* 0x000000000000794d */ /* 0x000fea0003800000 */
.L_x_4:
[----:B------:R-:W-:-:S00]  /*0f70*/  BRA `(.L_x_4) ;  /* 0xfffffffc00fc7947 */ /* 0x000fc0000383ffff */
[----:B------:R-:W-:-:S00]  /*0f80*/  NOP ;  /* 0x0000000000007918 */ /* 0x000fc00000000000 */
[----:B------:R-:W-:-:S00]  /*0f90*/  NOP ;  /* 0x0000000000007918 */ /* 0x000fc00000000000 */
[----:B------:R-:W-:-:S00]  /*0fa0*/  NOP ;  /* 0x0000000000007918 */ /* 0x000fc00000000000 */
[----:B------:R-:W-:-:S00]  /*0fb0*/  NOP ;  /* 0x0000000000007918 */ /* 0x000fc00000000000 */
[----:B------:R-:W-:-:S00]  /*0fc0*/  NOP ;  /* 0x0000000000007918 */ /* 0x000fc00000000000 */
[----:B------:R-:W-:-:S00]  /*0fd0*/  NOP ;  /* 0x0000000000007918 */ /* 0x000fc00000000000 */
[----:B------:R-:W-:-:S00]  /*0fe0*/  NOP ;  /* 0x0000000000007918 */ /* 0x000fc00000000000 */
[----:B------:R-:W-:-:S00]  /*0ff0*/  NOP ;  /* 0x0000000000007918 */ /* 0x000fc00000000000 */
.L_x_5:


//--------------------- .nv.shared.reserved.0     --------------------------
	.section	.nv.shared.reserved.0,"aw",@nobits
	.weak		__nv_reservedSMEM_offset_0_alias
	.size		__nv_reservedSMEM_offset_0_alias, 0, 64
	.other		__nv_reservedSMEM_offset_0_alias,@"STO_CUDA_RESERVED_SHARED STV_DEFAULT"
__nv_reservedSMEM_offset_0_alias:
	.zero		0
	.zero		64


//--------------------- .nv.constant0._Z20measureAccessLatencyPiiiPy --------------------------
	.section	.nv.constant0._Z20measureAccessLatencyPiiiPy,"a",@progbits
	.sectionflags	@""
	.align	4
.nv.constant0._Z20measureAccessLatencyPiiiPy:
	.zero		920


//--------------------- SYMBOLS --------------------------

	.type		.nv.reservedSmem.offset0,@object
	.size		.nv.reservedSmem.offset0,0x4
